	.headerflags	@"EF_CUDA_TEXMODE_UNIFIED EF_CUDA_64BIT_ADDRESS EF_CUDA_ACCELERATORS EF_CUDA_SM90 EF_CUDA_VIRTUAL_SM(EF_CUDA_SM90)"
	.elftype	@"ET_EXEC"


//--------------------- .nv.info                  --------------------------
	.section	.nv.info,"",@"SHT_CUDA_INFO"
	.align	4


	//----- nvinfo : EIATTR_REGCOUNT
	.align		4
        /*0000*/ 	.byte	0x04, 0x2f
        /*0002*/ 	.short	(.L_3 - .L_2)
	.align		4
.L_2:
        /*0004*/ 	.word	index@(triton_poi_fused__native_batch_norm_legit_no_training_add_convolution_elu_13)
        /*0008*/ 	.word	0x0000001a


	//----- nvinfo : EIATTR_MIN_STACK_SIZE
	.align		4
.L_3:
        /*000c*/ 	.byte	0x04, 0x12
        /*000e*/ 	.short	(.L_5 - .L_4)
	.align		4
.L_4:
        /*0010*/ 	.word	index@(triton_poi_fused__native_batch_norm_legit_no_training_add_convolution_elu_13)
        /*0014*/ 	.word	0x00000000


	//----- nvinfo : EIATTR_FRAME_SIZE
	.align		4
.L_5:
        /*0018*/ 	.byte	0x04, 0x11
        /*001a*/ 	.short	(.L_7 - .L_6)
	.align		4
.L_6:
        /*001c*/ 	.word	index@(triton_poi_fused__native_batch_norm_legit_no_training_add_convolution_elu_13)
        /*0020*/ 	.word	0x00000000


	//----- nvinfo : EIATTR_MIN_STACK_SIZE
	.align		4
.L_7:
        /*0024*/ 	.byte	0x04, 0x12
        /*0026*/ 	.short	(.L_9 - .L_8)
	.align		4
.L_8:
        /*0028*/ 	.word	index@(triton_poi_fused__native_batch_norm_legit_no_training_add_convolution_elu_13)
        /*002c*/ 	.word	0x00000000
.L_9:


//--------------------- .nv.info.triton_poi_fused__native_batch_norm_legit_no_training_add_convolution_elu_13 --------------------------
	.section	.nv.info.triton_poi_fused__native_batch_norm_legit_no_training_add_convolution_elu_13,"",@"SHT_CUDA_INFO"
	.sectionflags	@""
	.align	4


	//----- nvinfo : EIATTR_CUDA_API_VERSION
	.align		4
        /*0000*/ 	.byte	0x04, 0x37
        /*0002*/ 	.short	(.L_11 - .L_10)
.L_10:
        /*0004*/ 	.word	0x0000007c


	//----- nvinfo : EIATTR_KPARAM_INFO
	.align		4
.L_11:
        /*0008*/ 	.byte	0x04, 0x17
        /*000a*/ 	.short	(.L_13 - .L_12)
.L_12:
        /*000c*/ 	.word	0x00000000
        /*0010*/ 	.short	0x0008
        /*0012*/ 	.short	0x0040
        /*0014*/ 	.byte	0x00, 0xf0, 0x11, 0x00


	//----- nvinfo : EIATTR_KPARAM_INFO
	.align		4
.L_13:
        /*0018*/ 	.byte	0x04, 0x17
        /*001a*/ 	.short	(.L_15 - .L_14)
.L_14:
        /*001c*/ 	.word	0x00000000
        /*0020*/ 	.short	0x0007
        /*0022*/ 	.short	0x0038
        /*0024*/ 	.byte	0x00, 0xf4, 0x21, 0x00


	//----- nvinfo : EIATTR_KPARAM_INFO
	.align		4
.L_15:
        /*0028*/ 	.byte	0x04, 0x17
        /*002a*/ 	.short	(.L_17 - .L_16)
.L_16:
        /*002c*/ 	.word	0x00000000
        /*0030*/ 	.short	0x0006
        /*0032*/ 	.short	0x0030
        /*0034*/ 	.byte	0x00, 0xf4, 0x21, 0x00


	//----- nvinfo : EIATTR_KPARAM_INFO
	.align		4
.L_17:
        /*0038*/ 	.byte	0x04, 0x17
        /*003a*/ 	.short	(.L_19 - .L_18)
.L_18:
        /*003c*/ 	.word	0x00000000
        /*0040*/ 	.short	0x0005
        /*0042*/ 	.short	0x0028
        /*0044*/ 	.byte	0x00, 0xf4, 0x21, 0x00


	//----- nvinfo : EIATTR_KPARAM_INFO
	.align		4
.L_19:
        /*0048*/ 	.byte	0x04, 0x17
        /*004a*/ 	.short	(.L_21 - .L_20)
.L_20:
        /*004c*/ 	.word	0x00000000
        /*0050*/ 	.short	0x0004
        /*0052*/ 	.short	0x0020
        /*0054*/ 	.byte	0x00, 0xf4, 0x21, 0x00


	//----- nvinfo : EIATTR_KPARAM_INFO
	.align		4
.L_21:
        /*0058*/ 	.byte	0x04, 0x17
        /*005a*/ 	.short	(.L_23 - .L_22)
.L_22:
        /*005c*/ 	.word	0x00000000
        /*0060*/ 	.short	0x0003
        /*0062*/ 	.short	0x0018
        /*0064*/ 	.byte	0x00, 0xf4, 0x21, 0x00


	//----- nvinfo : EIATTR_KPARAM_INFO
	.align		4
.L_23:
        /*0068*/ 	.byte	0x04, 0x17
        /*006a*/ 	.short	(.L_25 - .L_24)
.L_24:
        /*006c*/ 	.word	0x00000000
        /*0070*/ 	.short	0x0002
        /*0072*/ 	.short	0x0010
        /*0074*/ 	.byte	0x00, 0xf4, 0x21, 0x00


	//----- nvinfo : EIATTR_KPARAM_INFO
	.align		4
.L_25:
        /*0078*/ 	.byte	0x04, 0x17
        /*007a*/ 	.short	(.L_27 - .L_26)
.L_26:
        /*007c*/ 	.word	0x00000000
        /*0080*/ 	.short	0x0001
        /*0082*/ 	.short	0x0008
        /*0084*/ 	.byte	0x00, 0xf4, 0x21, 0x00


	//----- nvinfo : EIATTR_KPARAM_INFO
	.align		4
.L_27:
        /*0088*/ 	.byte	0x04, 0x17
        /*008a*/ 	.short	(.L_29 - .L_28)
.L_28:
        /*008c*/ 	.word	0x00000000
        /*0090*/ 	.short	0x0000
        /*0092*/ 	.short	0x0000
        /*0094*/ 	.byte	0x00, 0xf4, 0x21, 0x00


	//----- nvinfo : EIATTR_SPARSE_MMA_MASK
	.align		4
.L_29:
        /*0098*/ 	.byte	0x03, 0x50
        /*009a*/ 	.short	0x0000


	//----- nvinfo : EIATTR_MAXREG_COUNT
	.align		4
        /*009c*/ 	.byte	0x03, 0x1b
        /*009e*/ 	.short	0x00ff


	//----- nvinfo : EIATTR_EXIT_INSTR_OFFSETS
	.align		4
        /*00a0*/ 	.byte	0x04, 0x1c
        /*00a2*/ 	.short	(.L_31 - .L_30)


	//   ....[0]....
.L_30:
        /*00a4*/ 	.word	0x00000a90


	//----- nvinfo : EIATTR_REQNTID
	.align		4
.L_31:
        /*00a8*/ 	.byte	0x04, 0x10
        /*00aa*/ 	.short	(.L_33 - .L_32)
.L_32:
        /*00ac*/ 	.word	0x00000100
        /*00b0*/ 	.word	0x00000001
        /*00b4*/ 	.word	0x00000001


	//----- nvinfo : EIATTR_CBANK_PARAM_SIZE
	.align		4
.L_33:
        /*00b8*/ 	.byte	0x03, 0x19
        /*00ba*/ 	.short	0x0044


	//----- nvinfo : EIATTR_PARAM_CBANK
	.align		4
        /*00bc*/ 	.byte	0x04, 0x0a
        /*00be*/ 	.short	(.L_35 - .L_34)
	.align		4
.L_34:
        /*00c0*/ 	.word	index@(.nv.constant0.triton_poi_fused__native_batch_norm_legit_no_training_add_convolution_elu_13)
        /*00c4*/ 	.short	0x0210
        /*00c6*/ 	.short	0x0044


	//----- nvinfo : EIATTR_SW_WAR
	.align		4
.L_35:
        /*00c8*/ 	.byte	0x04, 0x36
        /*00ca*/ 	.short	(.L_37 - .L_36)
.L_36:
        /*00cc*/ 	.word	0x00000008
.L_37:


//--------------------- .nv.callgraph             --------------------------
	.section	.nv.callgraph,"",@"SHT_CUDA_CALLGRAPH"
	.align	4
	.sectionentsize	8
	.align		4
        /*0000*/ 	.word	0x00000000
	.align		4
        /*0004*/ 	.word	0xffffffff
	.align		4
        /*0008*/ 	.word	0x00000000
	.align		4
        /*000c*/ 	.word	0xfffffffe
	.align		4
        /*0010*/ 	.word	0x00000000
	.align		4
        /*0014*/ 	.word	0xfffffffd
	.align		4
        /*0018*/ 	.word	0x00000000
	.align		4
        /*001c*/ 	.word	0xfffffffc


//--------------------- .nv.constant4             --------------------------
	.section	.nv.constant4,"a",@progbits
	.align	8
	.align		8
.nv.constant4:
        /*0000*/ 	.dword	_$_str
	.align		8
        /*0008*/ 	.dword	_$_str_$_2


//--------------------- .text.triton_poi_fused__native_batch_norm_legit_no_training_add_convolution_elu_13 --------------------------
	.section	.text.triton_poi_fused__native_batch_norm_legit_no_training_add_convolution_elu_13,"ax",@progbits
	.align	128
        .global         triton_poi_fused__native_batch_norm_legit_no_training_add_convolution_elu_13
        .type           triton_poi_fused__native_batch_norm_legit_no_training_add_convolution_elu_13,@function
        .size           triton_poi_fused__native_batch_norm_legit_no_training_add_convolution_elu_13,(.L_x_1 - triton_poi_fused__native_batch_norm_legit_no_training_add_convolution_elu_13)
        .other          triton_poi_fused__native_batch_norm_legit_no_training_add_convolution_elu_13,@"STO_CUDA_ENTRY STV_DEFAULT"
triton_poi_fused__native_batch_norm_legit_no_training_add_convolution_elu_13:
.text.triton_poi_fused__native_batch_norm_legit_no_training_add_convolution_elu_13:
[----:B------:R-:W-:Y:S01]  /*0000*/  LDC R1, c[0x0][0x28] ;  /* 0x00000a00ff017b82 */ /* 0x000fe20000000800 */
[----:B------:R-:W1:Y:S07]  /*0010*/  S2R R0, SR_TID.X ;  /* 0x0000000000007919 */ /* 0x000e6e0000002100 */
[----:B------:R-:W2:Y:S01]  /*0020*/  LDC.64 R10, c[0x0][0x230] ;  /* 0x00008c00ff0a7b82 */ /* 0x000ea20000000a00 */
[----:B------:R-:W-:Y:S01]  /*0030*/  ULDC.64 UR4, c[0x0][0x208] ;  /* 0x0000820000047ab9 */ /* 0x000fe20000000a00 */
[----:B------:R-:W3:Y:S06]  /*0040*/  S2R R5, SR_CTAID.X ;  /* 0x0000000000057919 */ /* 0x000eec0000002500 */
[----:B------:R-:W4:Y:S08]  /*0050*/  LDC.64 R14, c[0x0][0x220] ;  /* 0x00008800ff0e7b82 */ /* 0x000f300000000a00 */
[----:B------:R-:W5:Y:S08]  /*0060*/  LDC.64 R16, c[0x0][0x228] ;  /* 0x00008a00ff107b82 */ /* 0x000f700000000a00 */
[----:B------:R-:W5:Y:S01]  /*0070*/  LDC.64 R18, c[0x0][0x238] ;  /* 0x00008e00ff127b82 */ /* 0x000f620000000a00 */
[----:B-1----:R-:W-:-:S02]  /*0080*/  SHF.L.U32 R0, R0, 0x1, RZ ;  /* 0x0000000100007819 */ /* 0x002fc400000006ff */
[----:B---3--:R-:W-:Y:S02]  /*0090*/  SHF.R.S32.HI R3, RZ, 0x16, R5 ;  /* 0x00000016ff037819 */ /* 0x008fe40000011405 */
[----:B------:R-:W-:Y:S02]  /*00a0*/  LOP3.LUT R0, R0, 0x1fe, RZ, 0xc0, !PT ;  /* 0x000001fe00007812 */ /* 0x000fe400078ec0ff */
[----:B------:R-:W-:Y:S02]  /*00b0*/  SGXT R3, R3, 0x1 ;  /* 0x000000010303781a */ /* 0x000fe40000000200 */
[----:B------:R-:W-:Y:S02]  /*00c0*/  LEA R0, R5, R0, 0x9 ;  /* 0x0000000005007211 */ /* 0x000fe400078e48ff */
[----:B------:R-:W1:Y:S02]  /*00d0*/  LDC.64 R4, c[0x0][0x240] ;  /* 0x00009000ff047b82 */ /* 0x000e640000000a00 */
[----:B------:R-:W-:-:S04]  /*00e0*/  LEA.HI R3, R3, R0, RZ, 0xf ;  /* 0x0000000003037211 */ /* 0x000fc800078f78ff */
[----:B------:R-:W-:-:S04]  /*00f0*/  SHF.R.S32.HI R3, RZ, 0xf, R3 ;  /* 0x0000000fff037819 */ /* 0x000fc80000011403 */
[----:B------:R-:W-:-:S04]  /*0100*/  LEA.HI R2, R3, R3, RZ, 0x6 ;  /* 0x0000000303027211 */ /* 0x000fc800078f30ff */
[----:B------:R-:W-:-:S04]  /*0110*/  LOP3.LUT R2, R2, 0xffffffc0, RZ, 0xc0, !PT ;  /* 0xffffffc002027812 */ /* 0x000fc800078ec0ff */
[----:B------:R-:W-:Y:S02]  /*0120*/  IADD3 R13, R3, -R2, RZ ;  /* 0x80000002030d7210 */ /* 0x000fe40007ffe0ff */
[----:B------:R-:W3:Y:S03]  /*0130*/  LDC.64 R2, c[0x0][0x210] ;  /* 0x00008400ff027b82 */ /* 0x000ee60000000a00 */
[----:B--2---:R-:W-:-:S05]  /*0140*/  IMAD.WIDE R10, R13, 0x4, R10 ;  /* 0x000000040d0a7825 */ /* 0x004fca00078e020a */
[----:B------:R-:W2:Y:S01]  /*0150*/  LDG.E.EL R6, desc[UR4][R10.64] ;  /* 0x000000040a067981 */ /* 0x000ea2000c2e1900 */
[----:B----4-:R-:W-:-:S04]  /*0160*/  IMAD.WIDE R14, R13, 0x4, R14 ;  /* 0x000000040d0e7825 */ /* 0x010fc800078e020e */
[C---:B-----5:R-:W-:Y:S01]  /*0170*/  IMAD.WIDE R16, R13.reuse, 0x4, R16 ;  /* 0x000000040d107825 */ /* 0x060fe200078e0210 */
[----:B------:R-:W4:Y:S03]  /*0180*/  LDG.E.EL R7, desc[UR4][R14.64] ;  /* 0x000000040e077981 */ /* 0x000f26000c2e1900 */
[C---:B0-----:R-:W-:Y:S01]  /*0190*/  IMAD.WIDE R18, R13.reuse, 0x4, R18 ;  /* 0x000000040d127825 */ /* 0x041fe200078e0212 */
[----:B------:R0:W5:Y:S03]  /*01a0*/  LDG.E.EL R10, desc[UR4][R16.64] ;  /* 0x00000004100a7981 */ /* 0x000166000c2e1900 */
[----:B---3--:R-:W-:Y:S01]  /*01b0*/  IMAD.WIDE R2, R0, 0x4, R2 ;  /* 0x0000000400027825 */ /* 0x008fe200078e0202 */
[----:B------:R-:W3:Y:S04]  /*01c0*/  LDG.E.EL R11, desc[UR4][R18.64] ;  /* 0x00000004120b7981 */ /* 0x000ee8000c2e1900 */
[----:B------:R-:W4:Y:S01]  /*01d0*/  LDG.E.64 R8, desc[UR4][R2.64] ;  /* 0x0000000402087981 */ /* 0x000f22000c1e1b00 */
[----:B-1----:R-:W-:-:S02]  /*01e0*/  IMAD.WIDE R12, R13, 0x4, R4 ;  /* 0x000000040d0c7825 */ /* 0x002fc400078e0204 */
[----:B------:R-:W1:Y:S04]  /*01f0*/  LDC.64 R4, c[0x0][0x248] ;  /* 0x00009200ff047b82 */ /* 0x000e680000000a00 */
[----:B------:R0:W3:Y:S01]  /*0200*/  LDG.E.EL R12, desc[UR4][R12.64] ;  /* 0x000000040c0c7981 */ /* 0x0000e2000c2e1900 */
[----:B-1----:R-:W-:-:S06]  /*0210*/  IMAD.WIDE R4, R0, 0x4, R4 ;  /* 0x0000000400047825 */ /* 0x002fcc00078e0204 */
[----:B------:R-:W3:Y:S01]  /*0220*/  LDG.E.64 R4, desc[UR4][R4.64] ;  /* 0x0000000404047981 */ /* 0x000ee2000c1e1b00 */
[----:B0-----:R-:W-:Y:S01]  /*0230*/  HFMA2.MMA R16, -RZ, RZ, 1.625, 0 ;  /* 0x3e800000ff107435 */ /* 0x001fe200000001ff */
[----:B--2---:R-:W-:-:S04]  /*0240*/  FADD R14, R6, 9.9999997473787516356e-06 ;  /* 0x3727c5ac060e7421 */ /* 0x004fc80000000000 */
[----:B------:R-:W0:Y:S02]  /*0250*/  MUFU.SQRT R15, R14 ;  /* 0x0000000e000f7308 */ /* 0x000e240000002000 */
[C---:B0-----:R-:W-:Y:S02]  /*0260*/  FSETP.GT.AND P0, PT, R15.reuse, 8.50705917302346158658e+37, PT ;  /* 0x7e8000000f00780b */ /* 0x041fe40003f04000 */
[----:B------:R-:W-:-:S11]  /*0270*/  FSETP.GEU.AND P1, PT, R15, 1.175494350822287508e-38, PT ;  /* 0x008000000f00780b */ /* 0x000fd60003f2e000 */
[----:B------:R-:W-:-:S04]  /*0280*/  @P0 FMUL R15, R15, 0.25 ;  /* 0x3e8000000f0f0820 */ /* 0x000fc80000400000 */
[----:B------:R-:W-:-:S06]  /*0290*/  @!P1 FMUL R15, R15, 16777216 ;  /* 0x4b8000000f0f9820 */ /* 0x000fcc0000400000 */
[----:B------:R-:W0:Y:S01]  /*02a0*/  MUFU.RCP R15, R15 ;  /* 0x0000000f000f7308 */ /* 0x000e220000001000 */
[----:B------:R-:W-:Y:S01]  /*02b0*/  FSEL R16, R16, 1, P0 ;  /* 0x3f80000010107808 */ /* 0x000fe20000000000 */
[----:B----4-:R-:W-:-:S04]  /*02c0*/  FADD R6, R8, R7 ;  /* 0x0000000708067221 */ /* 0x010fc80000000000 */
[----:B------:R-:W-:Y:S01]  /*02d0*/  @!P1 FMUL R16, R16, 16777216 ;  /* 0x4b80000010109820 */ /* 0x000fe20000400000 */
[C---:B-----5:R-:W-:Y:S01]  /*02e0*/  FADD R8, -R10.reuse, R6 ;  /* 0x000000060a087221 */ /* 0x060fe20000000100 */
[----:B------:R-:W-:Y:S02]  /*02f0*/  FADD R7, R9, R7 ;  /* 0x0000000709077221 */ /* 0x000fe40000000000 */
[----:B0-----:R-:W-:Y:S02]  /*0300*/  FMUL R13, R15, R16 ;  /* 0x000000100f0d7220 */ /* 0x001fe40000400000 */
[----:B------:R-:W-:Y:S02]  /*0310*/  FADD R10, -R10, R7 ;  /* 0x000000070a0a7221 */ /* 0x000fe40000000100 */
[-C--:B------:R-:W-:Y:S02]  /*0320*/  FMUL R8, R8, R13.reuse ;  /* 0x0000000d08087220 */ /* 0x080fe40000400000 */
[----:B------:R-:W-:-:S02]  /*0330*/  FMUL R13, R10, R13 ;  /* 0x0000000d0a0d7220 */ /* 0x000fc40000400000 */
[C-C-:B---3--:R-:W-:Y:S02]  /*0340*/  FFMA R9, R11.reuse, R8, R12.reuse ;  /* 0x000000080b097223 */ /* 0x148fe4000000000c */
[----:B------:R-:W-:Y:S02]  /*0350*/  FFMA R11, R11, R13, R12 ;  /* 0x0000000d0b0b7223 */ /* 0x000fe4000000000c */
[----:B------:R-:W-:Y:S02]  /*0360*/  FMUL R10, R9, 1.4426950216293334961 ;  /* 0x3fb8aa3b090a7820 */ /* 0x000fe40000400000 */
[----:B------:R-:W-:-:S04]  /*0370*/  FMUL R14, R11, 1.4426950216293334961 ;  /* 0x3fb8aa3b0b0e7820 */ /* 0x000fc80000400000 */
[----:B------:R-:W0:Y:S01]  /*0380*/  FRND R10, R10 ;  /* 0x0000000a000a7307 */ /* 0x000e220000201000 */
[----:B------:R-:W-:Y:S01]  /*0390*/  FADD.FTZ R8, |R9|, -RZ ;  /* 0x800000ff09087221 */ /* 0x000fe20000010200 */
[----:B------:R-:W-:-:S06]  /*03a0*/  FADD.FTZ R12, |R11|, -RZ ;  /* 0x800000ff0b0c7221 */ /* 0x000fcc0000010200 */
[----:B------:R-:W1:Y:S01]  /*03b0*/  FRND R14, R14 ;  /* 0x0000000e000e7307 */ /* 0x000e620000201000 */
[----:B------:R-:W-:Y:S02]  /*03c0*/  FSETP.GEU.AND P0, PT, R8, 0.40999999642372131348, PT ;  /* 0x3ed1eb850800780b */ /* 0x000fe40003f0e000 */
[----:B------:R-:W-:Y:S02]  /*03d0*/  FSETP.GEU.AND P1, PT, R12, 0.40999999642372131348, PT ;  /* 0x3ed1eb850c00780b */ /* 0x000fe40003f2e000 */
[----:B0-----:R-:W-:Y:S02]  /*03e0*/  FSEL R12, R10, RZ, P0 ;  /* 0x000000ff0a0c7208 */ /* 0x001fe40000000000 */
[----:B------:R-:W-:-:S03]  /*03f0*/  MOV R8, 0x3ab5ebe6 ;  /* 0x3ab5ebe600087802 */ /* 0x000fc60000000f00 */
[----:B------:R-:W-:Y:S01]  /*0400*/  FFMA.FTZ R13, -R12, 0.693145751953125, R9 ;  /* 0x3f3172000c0d7823 */ /* 0x000fe20000010109 */
[----:B-1----:R-:W-:-:S03]  /*0410*/  FSEL R16, R14, RZ, P1 ;  /* 0x000000ff0e107208 */ /* 0x002fc60000800000 */
[C---:B------:R-:W-:Y:S01]  /*0420*/  FFMA.FTZ R15, -R12.reuse, 1.428606765330187045e-06, R13 ;  /* 0x35bfbe8e0c0f7823 */ /* 0x040fe2000001010d */
[----:B------:R-:W-:Y:S01]  /*0430*/  FSETP.NEU.AND P0, PT, R12, 128, PT ;  /* 0x430000000c00780b */ /* 0x000fe20003f0d000 */
[----:B------:R-:W-:-:S03]  /*0440*/  FFMA.FTZ R17, -R16, 0.693145751953125, R11 ;  /* 0x3f31720010117823 */ /* 0x000fc6000001010b */
[----:B------:R-:W-:Y:S01]  /*0450*/  FSEL R10, R12, 127, P0 ;  /* 0x42fe00000c0a7808 */ /* 0x000fe20000000000 */
[C---:B------:R-:W-:Y:S01]  /*0460*/  FFMA.FTZ R12, R15.reuse, R8, 0.0083824126049876213074 ;  /* 0x3c0956630f0c7423 */ /* 0x040fe20000010008 */
[C---:B------:R-:W-:Y:S01]  /*0470*/  FSETP.NEU.AND P4, PT, R16.reuse, 128, PT ;  /* 0x430000001000780b */ /* 0x040fe20003f8d000 */
[C---:B------:R-:W-:Y:S01]  /*0480*/  FFMA.FTZ R19, -R16.reuse, 1.428606765330187045e-06, R17 ;  /* 0x35bfbe8e10137823 */ /* 0x040fe20000010111 */
[----:B------:R-:W0:Y:S01]  /*0490*/  MUFU.EX2 R13, R10 ;  /* 0x0000000a000d7308 */ /* 0x000e220000000800 */
[----:B------:R-:W-:Y:S01]  /*04a0*/  FFMA.FTZ R14, R15, R12, 0.041667830199003219604 ;  /* 0x3d2aabe30f0e7423 */ /* 0x000fe2000001000c */
[----:B------:R-:W-:Y:S01]  /*04b0*/  FSEL R12, R16, 127, P4 ;  /* 0x42fe0000100c7808 */ /* 0x000fe20002000000 */
[----:B------:R-:W-:Y:S02]  /*04c0*/  FFMA.FTZ R18, R19, R8, 0.0083824126049876213074 ;  /* 0x3c09566313127423 */ /* 0x000fe40000010008 */
[----:B------:R-:W-:Y:S02]  /*04d0*/  FFMA.FTZ R14, R15, R14, 0.16666397452354431152 ;  /* 0x3e2aa9f60f0e7423 */ /* 0x000fe4000001000e */
[----:B------:R-:W-:Y:S01]  /*04e0*/  FFMA.FTZ R18, R19, R18, 0.041667830199003219604 ;  /* 0x3d2aabe313127423 */ /* 0x000fe20000010012 */
[----:B------:R-:W1:Y:S01]  /*04f0*/  MUFU.EX2 R17, R12 ;  /* 0x0000000c00117308 */ /* 0x000e620000000800 */
[----:B------:R-:W-:-:S02]  /*0500*/  FFMA.FTZ R14, R15, R14, 0.49999994039535522461 ;  /* 0x3efffffe0f0e7423 */ /* 0x000fc4000001000e */
[----:B------:R-:W-:Y:S02]  /*0510*/  FFMA.FTZ R18, R19, R18, 0.16666397452354431152 ;  /* 0x3e2aa9f613127423 */ /* 0x000fe40000010012 */
[----:B------:R-:W-:Y:S02]  /*0520*/  FMUL R14, R15, R14 ;  /* 0x0000000e0f0e7220 */ /* 0x000fe40000400000 */
[----:B------:R-:W-:Y:S01]  /*0530*/  FFMA.FTZ R18, R19, R18, 0.49999994039535522461 ;  /* 0x3efffffe13127423 */ /* 0x000fe20000010012 */
[----:B0-----:R-:W-:Y:S01]  /*0540*/  FADD R16, R13, -1 ;  /* 0xbf8000000d107421 */ /* 0x001fe20000000000 */
[----:B------:R-:W-:Y:S02]  /*0550*/  FFMA.FTZ R14, R15, R14, R15 ;  /* 0x0000000e0f0e7223 */ /* 0x000fe4000001000f */
[----:B------:R-:W-:Y:S02]  /*0560*/  FMUL R18, R19, R18 ;  /* 0x0000001213127220 */ /* 0x000fe40000400000 */
[----:B------:R-:W-:-:S02]  /*0570*/  FFMA.FTZ R13, R13, R14, R16 ;  /* 0x0000000e0d0d7223 */ /* 0x000fc40000010010 */
[----:B------:R-:W-:Y:S01]  /*0580*/  FFMA.FTZ R18, R19, R18, R19 ;  /* 0x0000001213127223 */ /* 0x000fe20000010013 */
[----:B-1----:R-:W-:Y:S01]  /*0590*/  FADD R20, R17, -1 ;  /* 0xbf80000011147421 */ /* 0x002fe20000000000 */
[----:B------:R-:W-:Y:S01]  /*05a0*/  @!P0 FADD R13, R13, R13 ;  /* 0x0000000d0d0d8221 */ /* 0x000fe20000000000 */
[----:B------:R-:W-:Y:S02]  /*05b0*/  FSETP.NEU.AND P1, PT, R9, RZ, PT ;  /* 0x000000ff0900720b */ /* 0x000fe40003f2d000 */
[----:B------:R-:W-:Y:S01]  /*05c0*/  FFMA.FTZ R17, R17, R18, R20 ;  /* 0x0000001211117223 */ /* 0x000fe20000010014 */
[----:B------:R-:W-:Y:S02]  /*05d0*/  FSETP.NEU.AND P0, PT, R11, RZ, PT ;  /* 0x000000ff0b00720b */ /* 0x000fe40003f0d000 */
[----:B------:R-:W-:Y:S01]  /*05e0*/  FSETP.GT.AND P3, PT, R10, 128, PT ;  /* 0x430000000a00780b */ /* 0x000fe20003f64000 */
[----:B------:R-:W-:Y:S01]  /*05f0*/  @!P4 FADD R17, R17, R17 ;  /* 0x000000111111c221 */ /* 0x000fe20000000000 */
[----:B------:R-:W-:-:S02]  /*0600*/  FSETP.GT.AND P4, PT, R12, 128, PT ;  /* 0x430000000c00780b */ /* 0x000fc40003f84000 */
[----:B------:R-:W-:Y:S02]  /*0610*/  FSETP.GEU.AND P2, PT, R10, -25, PT ;  /* 0xc1c800000a00780b */ /* 0x000fe40003f4e000 */
[----:B------:R-:W-:Y:S02]  /*0620*/  FSEL R13, R13, +INF , !P3 ;  /* 0x7f8000000d0d7808 */ /* 0x000fe40005800000 */
[----:B------:R-:W-:Y:S02]  /*0630*/  FSETP.GEU.AND P3, PT, R12, -25, PT ;  /* 0xc1c800000c00780b */ /* 0x000fe40003f6e000 */
[----:B------:R-:W-:Y:S02]  /*0640*/  FSEL R17, R17, +INF , !P4 ;  /* 0x7f80000011117808 */ /* 0x000fe40006000000 */
[----:B------:R-:W-:Y:S01]  /*0650*/  FSEL R10, R13, -1, P2 ;  /* 0xbf8000000d0a7808 */ /* 0x000fe20001000000 */
[----:B------:R-:W-:Y:S01]  /*0660*/  @!P1 FADD R10, R9, R9 ;  /* 0x00000009090a9221 */ /* 0x000fe20000000000 */
[----:B------:R-:W-:Y:S01]  /*0670*/  FSEL R12, R17, -1, P3 ;  /* 0xbf800000110c7808 */ /* 0x000fe20001800000 */
[----:B------:R-:W-:Y:S01]  /*0680*/  @!P0 FADD R12, R11, R11 ;  /* 0x0000000b0b0c8221 */ /* 0x000fe20000000000 */
[----:B------:R-:W-:-:S02]  /*0690*/  FSETP.GT.AND P1, PT, R9, RZ, PT ;  /* 0x000000ff0900720b */ /* 0x000fc40003f24000 */
[----:B------:R-:W-:Y:S02]  /*06a0*/  FSETP.GT.AND P0, PT, R11, RZ, PT ;  /* 0x000000ff0b00720b */ /* 0x000fe40003f04000 */
[----:B------:R-:W-:Y:S02]  /*06b0*/  FSEL R13, R9, R10, P1 ;  /* 0x0000000a090d7208 */ /* 0x000fe40000800000 */
[----:B------:R-:W-:-:S03]  /*06c0*/  FSEL R12, R11, R12, P0 ;  /* 0x0000000c0b0c7208 */ /* 0x000fc60000000000 */
[----:B------:R-:W-:Y:S02]  /*06d0*/  FADD R10, R4, R13 ;  /* 0x0000000d040a7221 */ /* 0x000fe40000000000 */
[----:B------:R-:W-:Y:S02]  /*06e0*/  FADD R9, R5, R12 ;  /* 0x0000000c05097221 */ /* 0x000fe40000000000 */
        /* <DEDUP_REMOVED lines=8> */
[----:B0-----:R-:W-:-:S04]  /*0770*/  FSEL R17, R11, RZ, P0 ;  /* 0x000000ff0b117208 */ /* 0x001fc80000000000 */
[----:B------:R-:W-:Y:S02]  /*0780*/  FSETP.NEU.AND P3, PT, R17, 128, PT ;  /* 0x430000001100780b */ /* 0x000fe40003f6d000 */
[----:B-1----:R-:W-:Y:S01]  /*0790*/  FSEL R14, R15, RZ, P1 ;  /* 0x000000ff0f0e7208 */ /* 0x002fe20000800000 */
[C---:B------:R-:W-:Y:S01]  /*07a0*/  FFMA.FTZ R16, -R17.reuse, 0.693145751953125, R10 ;  /* 0x3f31720011107823 */ /* 0x040fe2000001010a */
[----:B------:R-:W-:-:S03]  /*07b0*/  FSEL R11, R17, 127, P3 ;  /* 0x42fe0000110b7808 */ /* 0x000fc60001800000 */
[C---:B------:R-:W-:Y:S01]  /*07c0*/  FFMA.FTZ R19, -R14.reuse, 0.693145751953125, R9 ;  /* 0x3f3172000e137823 */ /* 0x040fe20000010109 */
[----:B------:R-:W-:Y:S01]  /*07d0*/  FFMA.FTZ R17, -R17, 1.428606765330187045e-06, R16 ;  /* 0x35bfbe8e11117823 */ /* 0x000fe20000010110 */
[C---:B------:R-:W-:Y:S02]  /*07e0*/  FSETP.NEU.AND P2, PT, R14.reuse, 128, PT ;  /* 0x430000000e00780b */ /* 0x040fe40003f4d000 */
[----:B------:R-:W-:Y:S01]  /*07f0*/  FFMA.FTZ R15, -R14, 1.428606765330187045e-06, R19 ;  /* 0x35bfbe8e0e0f7823 */ /* 0x000fe20000010113 */
[----:B------:R-:W-:-:S03]  /*0800*/  FFMA.FTZ R18, R17, R8, 0.0083824126049876213074 ;  /* 0x3c09566311127423 */ /* 0x000fc60000010008 */
[----:B------:R-:W-:Y:S01]  /*0810*/  FFMA.FTZ R20, R15, R8, 0.0083824126049876213074 ;  /* 0x3c0956630f147423 */ /* 0x000fe20000010008 */
[----:B------:R-:W-:Y:S01]  /*0820*/  FSEL R8, R14, 127, P2 ;  /* 0x42fe00000e087808 */ /* 0x000fe20001000000 */
[----:B------:R-:W-:Y:S02]  /*0830*/  FFMA.FTZ R14, R17, R18, 0.041667830199003219604 ;  /* 0x3d2aabe3110e7423 */ /* 0x000fe40000010012 */
[----:B------:R-:W-:Y:S01]  /*0840*/  FFMA.FTZ R20, R15, R20, 0.041667830199003219604 ;  /* 0x3d2aabe30f147423 */ /* 0x000fe20000010014 */
[----:B------:R-:W0:Y:S01]  /*0850*/  MUFU.EX2 R18, R8 ;  /* 0x0000000800127308 */ /* 0x000e220000000800 */
[----:B------:R-:W-:Y:S02]  /*0860*/  FFMA.FTZ R14, R17, R14, 0.16666397452354431152 ;  /* 0x3e2aa9f6110e7423 */ /* 0x000fe4000001000e */
[----:B------:R-:W-:Y:S02]  /*0870*/  FFMA.FTZ R20, R15, R20, 0.16666397452354431152 ;  /* 0x3e2aa9f60f147423 */ /* 0x000fe40000010014 */
[----:B------:R-:W-:-:S03]  /*0880*/  FFMA.FTZ R14, R17, R14, 0.49999994039535522461 ;  /* 0x3efffffe110e7423 */ /* 0x000fc6000001000e */
[----:B------:R-:W1:Y:S01]  /*0890*/  MUFU.EX2 R16, R11 ;  /* 0x0000000b00107308 */ /* 0x000e620000000800 */
[----:B------:R-:W-:Y:S01]  /*08a0*/  FFMA.FTZ R20, R15, R20, 0.49999994039535522461 ;  /* 0x3efffffe0f147423 */ /* 0x000fe20000010014 */
[----:B------:R-:W-:-:S03]  /*08b0*/  FMUL R14, R17, R14 ;  /* 0x0000000e110e7220 */ /* 0x000fc60000400000 */
[----:B------:R-:W-:Y:S01]  /*08c0*/  FMUL R20, R15, R20 ;  /* 0x000000140f147220 */ /* 0x000fe20000400000 */
[----:B------:R-:W-:Y:S01]  /*08d0*/  FFMA.FTZ R17, R17, R14, R17 ;  /* 0x0000000e11117223 */ /* 0x000fe20000010011 */
[----:B0-----:R-:W-:Y:S02]  /*08e0*/  FADD R23, R18, -1 ;  /* 0xbf80000012177421 */ /* 0x001fe40000000000 */
[----:B------:R-:W-:Y:S02]  /*08f0*/  FFMA.FTZ R21, R15, R20, R15 ;  /* 0x000000140f157223 */ /* 0x000fe4000001000f */
[----:B------:R-:W0:Y:S01]  /*0900*/  LDC.64 R14, c[0x0][0x218] ;  /* 0x00008600ff0e7b82 */ /* 0x000e220000000a00 */
[----:B-1----:R-:W-:Y:S01]  /*0910*/  FADD R19, R16, -1 ;  /* 0xbf80000010137421 */ /* 0x002fe20000000000 */
[----:B------:R-:W-:Y:S01]  /*0920*/  FFMA.FTZ R18, R18, R21, R23 ;  /* 0x0000001512127223 */ /* 0x000fe20000010017 */
[----:B------:R-:W-:Y:S02]  /*0930*/  FSETP.NEU.AND P0, PT, R10, RZ, PT ;  /* 0x000000ff0a00720b */ /* 0x000fe40003f0d000 */
[----:B------:R-:W-:Y:S01]  /*0940*/  FFMA.FTZ R16, R16, R17, R19 ;  /* 0x0000001110107223 */ /* 0x000fe20000010013 */
[----:B------:R-:W-:Y:S01]  /*0950*/  FSETP.NEU.AND P1, PT, R9, RZ, PT ;  /* 0x000000ff0900720b */ /* 0x000fe20003f2d000 */
[----:B------:R-:W-:Y:S01]  /*0960*/  @!P2 FADD R18, R18, R18 ;  /* 0x000000121212a221 */ /* 0x000fe20000000000 */
[----:B------:R-:W-:Y:S01]  /*0970*/  FSETP.GT.AND P4, PT, R8, 128, PT ;  /* 0x430000000800780b */ /* 0x000fe20003f84000 */
[----:B------:R-:W-:Y:S01]  /*0980*/  @!P3 FADD R16, R16, R16 ;  /* 0x000000101010b221 */ /* 0x000fe20000000000 */
[----:B------:R-:W-:-:S02]  /*0990*/  FSETP.GT.AND P3, PT, R11, 128, PT ;  /* 0x430000000b00780b */ /* 0x000fc40003f64000 */
[----:B------:R-:W-:Y:S02]  /*09a0*/  FSETP.GEU.AND P2, PT, R8, -25, PT ;  /* 0xc1c800000800780b */ /* 0x000fe40003f4e000 */
[----:B------:R-:W-:Y:S02]  /*09b0*/  FSEL R18, R18, +INF , !P4 ;  /* 0x7f80000012127808 */ /* 0x000fe40006000000 */
[----:B------:R-:W-:Y:S02]  /*09c0*/  FSETP.GEU.AND P4, PT, R11, -25, PT ;  /* 0xc1c800000b00780b */ /* 0x000fe40003f8e000 */
[----:B------:R-:W-:Y:S01]  /*09d0*/  FSEL R16, R16, +INF , !P3 ;  /* 0x7f80000010107808 */ /* 0x000fe20005800000 */
[----:B------:R-:W-:Y:S01]  /*09e0*/  FADD R11, R10, R10 ;  /* 0x0000000a0a0b7221 */ /* 0x000fe20000000000 */
[----:B------:R-:W-:Y:S01]  /*09f0*/  FSEL R18, R18, -1, P2 ;  /* 0xbf80000012127808 */ /* 0x000fe20001000000 */
[----:B------:R-:W-:Y:S01]  /*0a00*/  @!P1 FADD R18, R9, R9 ;  /* 0x0000000909129221 */ /* 0x000fe20000000000 */
[----:B------:R-:W-:-:S02]  /*0a10*/  @P0 FSEL R11, R16, -1, P4 ;  /* 0xbf800000100b0808 */ /* 0x000fc40002000000 */
[----:B------:R-:W-:Y:S02]  /*0a20*/  FSETP.GT.AND P2, PT, R13, -R4, PT ;  /* 0x800000040d00720b */ /* 0x000fe40003f44000 */
[----:B------:R-:W-:Y:S01]  /*0a30*/  FSETP.GT.AND P0, PT, R12, -R5, PT ;  /* 0x800000050c00720b */ /* 0x000fe20003f04000 */
[----:B0-----:R-:W-:Y:S01]  /*0a40*/  IMAD.WIDE R14, R0, 0x4, R14 ;  /* 0x00000004000e7825 */ /* 0x001fe200078e020e */
[----:B------:R-:W-:Y:S02]  /*0a50*/  FSEL R8, R10, R11, P2 ;  /* 0x0000000b0a087208 */ /* 0x000fe40001000000 */
[----:B------:R-:W-:Y:S01]  /*0a60*/  FSEL R9, R9, R18, P0 ;  /* 0x0000001209097208 */ /* 0x000fe20000000000 */
[----:B------:R-:W-:Y:S04]  /*0a70*/  STG.E.64 desc[UR4][R2.64], R6 ;  /* 0x0000000602007986 */ /* 0x000fe8000c101b04 */
[----:B------:R-:W-:Y:S01]  /*0a80*/  STG.E.64 desc[UR4][R14.64], R8 ;  /* 0x000000080e007986 */ /* 0x000fe2000c101b04 */
[----:B------:R-:W-:Y:S05]  /*0a90*/  EXIT ;  /* 0x000000000000794d */ /* 0x000fea0003800000 */
.L_x_0:
[----:B------:R-:W-:-:S00]  /*0aa0*/  BRA `(.L_x_0) ;  /* 0xfffffffc00fc7947 */ /* 0x000fc0000383ffff */
[----:B------:R-:W-:-:S00]  /*0ab0*/  NOP ;  /* 0x0000000000007918 */ /* 0x000fc00000000000 */
        /* <DEDUP_REMOVED lines=12> */
.L_x_1:


//--------------------- .nv.global.init           --------------------------
	.section	.nv.global.init,"aw",@progbits
.nv.global.init:
	.type		_$_str,@object
	.size		_$_str,(_$_str_$_2 - _$_str)
_$_str:
        /*0000*/ 	.byte	0x5f, 0x5f, 0x43, 0x55, 0x44, 0x41, 0x5f, 0x46, 0x54, 0x5a, 0x00
	.type		_$_str_$_2,@object
	.size		_$_str_$_2,(.L_1 - _$_str_$_2)
_$_str_$_2:
        /*000b*/ 	.byte	0x5f, 0x5f, 0x43, 0x55, 0x44, 0x41, 0x5f, 0x50, 0x52, 0x45, 0x43, 0x5f, 0x53, 0x51, 0x52, 0x54
        /*001b*/ 	.byte	0x00
.L_1:


//--------------------- .nv.constant0.triton_poi_fused__native_batch_norm_legit_no_training_add_convolution_elu_13 --------------------------
	.section	.nv.constant0.triton_poi_fused__native_batch_norm_legit_no_training_add_convolution_elu_13,"a",@progbits
	.sectionflags	@""
	.align	4
.nv.constant0.triton_poi_fused__native_batch_norm_legit_no_training_add_convolution_elu_13:
	.zero		596
